	.headerflags	@"EF_CUDA_TEXMODE_UNIFIED EF_CUDA_64BIT_ADDRESS EF_CUDA_ACCELERATORS EF_CUDA_SM90 EF_CUDA_VIRTUAL_SM(EF_CUDA_SM90)"
	.elftype	@"ET_EXEC"


//--------------------- .nv.info                  --------------------------
	.section	.nv.info,"",@"SHT_CUDA_INFO"
	.align	4


	//----- nvinfo : EIATTR_REGCOUNT
	.align		4
        /*0000*/ 	.byte	0x04, 0x2f
        /*0002*/ 	.short	(.L_1 - .L_0)
	.align		4
.L_0:
        /*0004*/ 	.word	index@(triton_mm)
        /*0008*/ 	.word	0x00000048


	//----- nvinfo : EIATTR_MIN_STACK_SIZE
	.align		4
.L_1:
        /*000c*/ 	.byte	0x04, 0x12
        /*000e*/ 	.short	(.L_3 - .L_2)
	.align		4
.L_2:
        /*0010*/ 	.word	index@(triton_mm)
        /*0014*/ 	.word	0x00000000


	//----- nvinfo : EIATTR_FRAME_SIZE
	.align		4
.L_3:
        /*0018*/ 	.byte	0x04, 0x11
        /*001a*/ 	.short	(.L_5 - .L_4)
	.align		4
.L_4:
        /*001c*/ 	.word	index@(triton_mm)
        /*0020*/ 	.word	0x00000000


	//----- nvinfo : EIATTR_MIN_STACK_SIZE
	.align		4
.L_5:
        /*0024*/ 	.byte	0x04, 0x12
        /*0026*/ 	.short	(.L_7 - .L_6)
	.align		4
.L_6:
        /*0028*/ 	.word	index@(triton_mm)
        /*002c*/ 	.word	0x00000000
.L_7:


//--------------------- .nv.info.triton_mm        --------------------------
	.section	.nv.info.triton_mm,"",@"SHT_CUDA_INFO"
	.sectionflags	@""
	.align	4


	//----- nvinfo : EIATTR_CUDA_API_VERSION
	.align		4
        /*0000*/ 	.byte	0x04, 0x37
        /*0002*/ 	.short	(.L_9 - .L_8)
.L_8:
        /*0004*/ 	.word	0x0000007c


	//----- nvinfo : EIATTR_KPARAM_INFO
	.align		4
.L_9:
        /*0008*/ 	.byte	0x04, 0x17
        /*000a*/ 	.short	(.L_11 - .L_10)
.L_10:
        /*000c*/ 	.word	0x00000000
        /*0010*/ 	.short	0x0002
        /*0012*/ 	.short	0x0010
        /*0014*/ 	.byte	0x00, 0xf0, 0x21, 0x00


	//----- nvinfo : EIATTR_KPARAM_INFO
	.align		4
.L_11:
        /*0018*/ 	.byte	0x04, 0x17
        /*001a*/ 	.short	(.L_13 - .L_12)
.L_12:
        /*001c*/ 	.word	0x00000000
        /*0020*/ 	.short	0x0001
        /*0022*/ 	.short	0x0008
        /*0024*/ 	.byte	0x00, 0xf0, 0x21, 0x00


	//----- nvinfo : EIATTR_KPARAM_INFO
	.align		4
.L_13:
        /*0028*/ 	.byte	0x04, 0x17
        /*002a*/ 	.short	(.L_15 - .L_14)
.L_14:
        /*002c*/ 	.word	0x00000000
        /*0030*/ 	.short	0x0000
        /*0032*/ 	.short	0x0000
        /*0034*/ 	.byte	0x00, 0xf0, 0x21, 0x00


	//----- nvinfo : EIATTR_SPARSE_MMA_MASK
	.align		4
.L_15:
        /*0038*/ 	.byte	0x03, 0x50
        /*003a*/ 	.short	0x0000


	//----- nvinfo : EIATTR_MAXREG_COUNT
	.align		4
        /*003c*/ 	.byte	0x03, 0x1b
        /*003e*/ 	.short	0x00ff


	//----- nvinfo : EIATTR_COOP_GROUP_MASK_REGIDS
	.align		4
        /*0040*/ 	.byte	0x04, 0x29
        /*0042*/ 	.short	(.L_17 - .L_16)


	//   ....[0]....
.L_16:
        /*0044*/ 	.word	0xffffffff


	//----- nvinfo : EIATTR_COOP_GROUP_INSTR_OFFSETS
	.align		4
.L_17:
        /*0048*/ 	.byte	0x04, 0x28
        /*004a*/ 	.short	(.L_19 - .L_18)


	//   ....[0]....
.L_18:
        /*004c*/ 	.word	0x000007f0


	//----- nvinfo : EIATTR_EXIT_INSTR_OFFSETS
	.align		4
.L_19:
        /*0050*/ 	.byte	0x04, 0x1c
        /*0052*/ 	.short	(.L_21 - .L_20)


	//   ....[0]....
.L_20:
        /*0054*/ 	.word	0x00000fc0


	//   ....[1]....
        /*0058*/ 	.word	0x00000fe0


	//----- nvinfo : EIATTR_MAX_THREADS
	.align		4
.L_21:
        /*005c*/ 	.byte	0x04, 0x05
        /*005e*/ 	.short	(.L_23 - .L_22)
.L_22:
        /*0060*/ 	.word	0x00000080
        /*0064*/ 	.word	0x00000001
        /*0068*/ 	.word	0x00000001


	//----- nvinfo : EIATTR_CBANK_PARAM_SIZE
	.align		4
.L_23:
        /*006c*/ 	.byte	0x03, 0x19
        /*006e*/ 	.short	0x0018


	//----- nvinfo : EIATTR_PARAM_CBANK
	.align		4
        /*0070*/ 	.byte	0x04, 0x0a
        /*0072*/ 	.short	(.L_25 - .L_24)
	.align		4
.L_24:
        /*0074*/ 	.word	index@(.nv.constant0.triton_mm)
        /*0078*/ 	.short	0x0210
        /*007a*/ 	.short	0x0018


	//----- nvinfo : EIATTR_SW_WAR
	.align		4
.L_25:
        /*007c*/ 	.byte	0x04, 0x36
        /*007e*/ 	.short	(.L_27 - .L_26)
.L_26:
        /*0080*/ 	.word	0x00000008
.L_27:


//--------------------- .nv.callgraph             --------------------------
	.section	.nv.callgraph,"",@"SHT_CUDA_CALLGRAPH"
	.align	4
	.sectionentsize	8
	.align		4
        /*0000*/ 	.word	0x00000000
	.align		4
        /*0004*/ 	.word	0xffffffff
	.align		4
        /*0008*/ 	.word	0x00000000
	.align		4
        /*000c*/ 	.word	0xfffffffe
	.align		4
        /*0010*/ 	.word	0x00000000
	.align		4
        /*0014*/ 	.word	0xfffffffd
	.align		4
        /*0018*/ 	.word	0x00000000
	.align		4
        /*001c*/ 	.word	0xfffffffc


//--------------------- .text.triton_mm           --------------------------
	.section	.text.triton_mm,"ax",@progbits
	.sectionflags	@"SHF_BARRIERS=1"
	.align	128
        .global         triton_mm
        .type           triton_mm,@function
        .size           triton_mm,(.L_x_1 - triton_mm)
        .other          triton_mm,@"STO_CUDA_ENTRY STV_DEFAULT"
triton_mm:
.text.triton_mm:
[----:B------:R-:W0:Y:S01]  /*0000*/  LDC R1, c[0x0][0x28] ;  /* 0x00000a00ff017b82 */ /* 0x000e220000000800 */
[----:B------:R-:W1:Y:S01]  /*0010*/  S2R R11, SR_CTAID.X ;  /* 0x00000000000b7919 */ /* 0x000e620000002500 */
[----:B------:R-:W-:-:S06]  /*0020*/  IMAD.MOV.U32 R5, RZ, RZ, -0x8 ;  /* 0xfffffff8ff057424 */ /* 0x000fcc00078e00ff */
[----:B------:R-:W2:Y:S01]  /*0030*/  LDC.64 R12, c[0x0][0x210] ;  /* 0x00008400ff0c7b82 */ /* 0x000ea20000000a00 */
[----:B------:R-:W-:Y:S01]  /*0040*/  ULDC.64 UR16, c[0x0][0x208] ;  /* 0x0000820000107ab9 */ /* 0x000fe20000000a00 */
[C---:B-1----:R-:W-:Y:S01]  /*0050*/  IMAD.HI R0, R11.reuse, 0x2aaaaaab, RZ ;  /* 0x2aaaaaab0b007827 */ /* 0x042fe200078e02ff */
[----:B------:R-:W-:Y:S02]  /*0060*/  IABS R9, R11 ;  /* 0x0000000b00097213 */ /* 0x000fe40000000000 */
[----:B------:R-:W-:Y:S02]  /*0070*/  ISETP.GE.AND P1, PT, R11, RZ, PT ;  /* 0x000000ff0b00720c */ /* 0x000fe40003f26270 */
[----:B------:R-:W-:-:S04]  /*0080*/  SHF.R.U32.HI R3, RZ, 0x1f, R0 ;  /* 0x0000001fff037819 */ /* 0x000fc80000011600 */
[----:B------:R-:W-:-:S05]  /*0090*/  LEA.HI.SX32 R0, R0, R3, 0x1a ;  /* 0x0000000300007211 */ /* 0x000fca00078fd2ff */
[----:B------:R-:W-:-:S05]  /*00a0*/  IMAD R2, R0, R5, 0x40 ;  /* 0x0000004000027424 */ /* 0x000fca00078e0205 */
[----:B------:R-:W-:-:S04]  /*00b0*/  VIMNMX R4, R2, 0x8, PT ;  /* 0x0000000802047848 */ /* 0x000fc80003fe0100 */
[----:B------:R-:W-:-:S04]  /*00c0*/  IABS R15, R4 ;  /* 0x00000004000f7213 */ /* 0x000fc80000000000 */
[----:B------:R-:W1:Y:S08]  /*00d0*/  I2F.RP R5, R15 ;  /* 0x0000000f00057306 */ /* 0x000e700000209400 */
[----:B-1----:R-:W1:Y:S02]  /*00e0*/  MUFU.RCP R5, R5 ;  /* 0x0000000500057308 */ /* 0x002e640000001000 */
[----:B-1----:R-:W-:Y:S01]  /*00f0*/  VIADD R2, R5, 0xffffffe ;  /* 0x0ffffffe05027836 */ /* 0x002fe20000000000 */
[----:B------:R-:W-:-:S05]  /*0100*/  LOP3.LUT R5, RZ, R4, RZ, 0x33, !PT ;  /* 0x00000004ff057212 */ /* 0x000fca00078e33ff */
[----:B------:R1:W3:Y:S02]  /*0110*/  F2I.FTZ.U32.TRUNC.NTZ R3, R2 ;  /* 0x0000000200037305 */ /* 0x0002e4000021f000 */
[----:B-1----:R-:W-:Y:S02]  /*0120*/  IMAD.MOV.U32 R2, RZ, RZ, RZ ;  /* 0x000000ffff027224 */ /* 0x002fe400078e00ff */
[----:B---3--:R-:W-:-:S04]  /*0130*/  IMAD.MOV R6, RZ, RZ, -R3 ;  /* 0x000000ffff067224 */ /* 0x008fc800078e0a03 */
[----:B------:R-:W-:Y:S01]  /*0140*/  IMAD R7, R6, R15, RZ ;  /* 0x0000000f06077224 */ /* 0x000fe200078e02ff */
[----:B------:R-:W-:-:S03]  /*0150*/  IABS R6, R4 ;  /* 0x0000000400067213 */ /* 0x000fc60000000000 */
[----:B------:R-:W-:Y:S02]  /*0160*/  IMAD.HI.U32 R8, R3, R7, R2 ;  /* 0x0000000703087227 */ /* 0x000fe400078e0002 */
[----:B------:R-:W1:Y:S02]  /*0170*/  S2R R7, SR_TID.X ;  /* 0x0000000000077919 */ /* 0x000e640000002100 */
[----:B------:R-:W-:Y:S02]  /*0180*/  IMAD.MOV R17, RZ, RZ, -R6 ;  /* 0x000000ffff117224 */ /* 0x000fe400078e0a06 */
[----:B------:R-:W-:-:S04]  /*0190*/  IMAD.HI.U32 R2, R8, R9, RZ ;  /* 0x0000000908027227 */ /* 0x000fc800078e00ff */
[----:B------:R-:W-:-:S05]  /*01a0*/  IMAD R2, R2, R17, R9 ;  /* 0x0000001102027224 */ /* 0x000fca00078e0209 */
[----:B------:R-:W-:-:S13]  /*01b0*/  ISETP.GT.U32.AND P0, PT, R15, R2, PT ;  /* 0x000000020f00720c */ /* 0x000fda0003f04070 */
[----:B------:R-:W-:-:S05]  /*01c0*/  @!P0 IMAD.IADD R2, R2, 0x1, -R15 ;  /* 0x0000000102028824 */ /* 0x000fca00078e0a0f */
[----:B------:R-:W-:Y:S01]  /*01d0*/  ISETP.GT.U32.AND P0, PT, R15, R2, PT ;  /* 0x000000020f00720c */ /* 0x000fe20003f04070 */
[----:B-1----:R-:W-:Y:S01]  /*01e0*/  IMAD.SHL.U32 R68, R7, 0x8, RZ ;  /* 0x0000000807447824 */ /* 0x002fe200078e00ff */
[----:B------:R-:W-:-:S04]  /*01f0*/  SHF.R.U32.HI R29, RZ, 0x3, R7 ;  /* 0x00000003ff1d7819 */ /* 0x000fc80000011607 */
[----:B------:R-:W-:-:S07]  /*0200*/  SGXT.U32 R29, R29, 0x4 ;  /* 0x000000041d1d781a */ /* 0x000fce0000000000 */
[----:B------:R-:W-:Y:S01]  /*0210*/  @!P0 IMAD.IADD R2, R2, 0x1, -R15 ;  /* 0x0000000102028824 */ /* 0x000fe200078e0a0f */
[----:B------:R-:W-:-:S03]  /*0220*/  ISETP.NE.AND P0, PT, R4, RZ, PT ;  /* 0x000000ff0400720c */ /* 0x000fc60003f05270 */
[----:B------:R-:W-:-:S05]  /*0230*/  @!P1 IMAD.MOV R2, RZ, RZ, -R2 ;  /* 0x000000ffff029224 */ /* 0x000fca00078e0a02 */
[----:B------:R-:W-:-:S05]  /*0240*/  SEL R3, R5, R2, !P0 ;  /* 0x0000000205037207 */ /* 0x000fca0004000000 */
[----:B------:R-:W-:-:S04]  /*0250*/  IMAD R3, R0, 0x8, R3 ;  /* 0x0000000800037824 */ /* 0x000fc800078e0203 */
[----:B------:R-:W-:Y:S01]  /*0260*/  IMAD.SHL.U32 R2, R3, 0x40, RZ ;  /* 0x0000004003027824 */ /* 0x000fe200078e00ff */
[----:B------:R-:W-:-:S04]  /*0270*/  SHF.R.S32.HI R10, RZ, 0x19, R3 ;  /* 0x00000019ff0a7819 */ /* 0x000fc80000011403 */
[----:B------:R-:W-:Y:S02]  /*0280*/  SGXT R10, R10, 0x1 ;  /* 0x000000010a0a781a */ /* 0x000fe40000000200 */
[----:B------:R-:W-:-:S04]  /*0290*/  LOP3.LUT R3, R2, R29, RZ, 0xfc, !PT ;  /* 0x0000001d02037212 */ /* 0x000fc800078efcff */
[----:B------:R-:W-:-:S04]  /*02a0*/  LEA.HI R6, R10, R3, RZ, 0xc ;  /* 0x000000030a067211 */ /* 0x000fc800078f60ff */
[----:B------:R-:W-:Y:S02]  /*02b0*/  LOP3.LUT R14, R6, 0x3fff000, RZ, 0xc0, !PT ;  /* 0x03fff000060e7812 */ /* 0x000fe400078ec0ff */
[----:B------:R-:W-:-:S03]  /*02c0*/  LOP3.LUT R6, R68, 0x38, RZ, 0xc0, !PT ;  /* 0x0000003844067812 */ /* 0x000fc600078ec0ff */
[----:B------:R-:W-:-:S04]  /*02d0*/  IMAD.IADD R9, R3, 0x1, -R14 ;  /* 0x0000000103097824 */ /* 0x000fc800078e0a0e */
[----:B------:R-:W-:-:S04]  /*02e0*/  IMAD R9, R9, 0x40, R6 ;  /* 0x0000004009097824 */ /* 0x000fc800078e0206 */
[----:B--2---:R-:W-:-:S04]  /*02f0*/  IMAD.WIDE R24, R9, 0x2, R12 ;  /* 0x0000000209187825 */ /* 0x004fc800078e020c */
[----:B------:R-:W-:Y:S02]  /*0300*/  IMAD R9, R0, -0x180, R11 ;  /* 0xfffffe8000097824 */ /* 0x000fe400078e020b */
[----:B------:R-:W2:Y:S01]  /*0310*/  LDG.E.128 R24, desc[UR16][R24.64] ;  /* 0x0000001018187981 */ /* 0x000ea2000c1e1d00 */
[----:B------:R-:W1:Y:S02]  /*0320*/  S2UR UR14, SR_CgaCtaId ;  /* 0x00000000000e79c3 */ /* 0x000e640000008800 */
[----:B------:R-:W-:Y:S02]  /*0330*/  IABS R11, R9 ;  /* 0x00000009000b7213 */ /* 0x000fe40000000000 */
[----:B------:R-:W-:-:S03]  /*0340*/  LOP3.LUT R4, R9, R4, RZ, 0x3c, !PT ;  /* 0x0000000409047212 */ /* 0x000fc600078e3cff */
[----:B------:R-:W-:Y:S01]  /*0350*/  IMAD.HI.U32 R8, R8, R11, RZ ;  /* 0x0000000b08087227 */ /* 0x000fe200078e00ff */
[----:B------:R-:W-:-:S03]  /*0360*/  ISETP.GE.AND P3, PT, R4, RZ, PT ;  /* 0x000000ff0400720c */ /* 0x000fc60003f66270 */
[----:B------:R-:W-:-:S05]  /*0370*/  IMAD R0, R8, R17, R11 ;  /* 0x0000001108007224 */ /* 0x000fca00078e020b */
[----:B------:R-:W-:-:S13]  /*0380*/  ISETP.GT.U32.AND P2, PT, R15, R0, PT ;  /* 0x000000000f00720c */ /* 0x000fda0003f44070 */
[----:B------:R-:W-:Y:S02]  /*0390*/  @!P2 IMAD.IADD R0, R0, 0x1, -R15 ;  /* 0x000000010000a824 */ /* 0x000fe400078e0a0f */
[----:B------:R-:W-:-:S03]  /*03a0*/  @!P2 VIADD R8, R8, 0x1 ;  /* 0x000000010808a836 */ /* 0x000fc60000000000 */
[----:B------:R-:W-:-:S13]  /*03b0*/  ISETP.GE.U32.AND P1, PT, R0, R15, PT ;  /* 0x0000000f0000720c */ /* 0x000fda0003f26070 */
[----:B------:R-:W-:-:S04]  /*03c0*/  @P1 VIADD R8, R8, 0x1 ;  /* 0x0000000108081836 */ /* 0x000fc80000000000 */
[----:B------:R-:W-:-:S05]  /*03d0*/  @!P3 IMAD.MOV R8, RZ, RZ, -R8 ;  /* 0x000000ffff08b224 */ /* 0x000fca00078e0a08 */
[----:B------:R-:W-:Y:S02]  /*03e0*/  SEL R4, R5, R8, !P0 ;  /* 0x0000000805047207 */ /* 0x000fe40004000000 */
[----:B------:R-:W-:-:S03]  /*03f0*/  LOP3.LUT R5, R2, 0x10, R29, 0xfe, !PT ;  /* 0x0000001002057812 */ /* 0x000fc600078efe1d */
[----:B------:R-:W-:Y:S01]  /*0400*/  IMAD.SHL.U32 R4, R4, 0x40, RZ ;  /* 0x0000004004047824 */ /* 0x000fe200078e00ff */
[----:B------:R-:W-:-:S04]  /*0410*/  LEA.HI R0, R10, R5, RZ, 0xc ;  /* 0x000000050a007211 */ /* 0x000fc800078f60ff */
[----:B------:R-:W-:Y:S02]  /*0420*/  LOP3.LUT R15, R4, 0x10, R29, 0xfe, !PT ;  /* 0x00000010040f7812 */ /* 0x000fe400078efe1d */
[----:B------:R-:W-:Y:S02]  /*0430*/  LOP3.LUT R14, R4, R29, RZ, 0xfc, !PT ;  /* 0x0000001d040e7212 */ /* 0x000fe400078efcff */
[----:B------:R-:W-:Y:S01]  /*0440*/  LOP3.LUT R18, R4, 0x20, R29, 0xfe, !PT ;  /* 0x0000002004127812 */ /* 0x000fe200078efe1d */
[----:B------:R-:W-:Y:S01]  /*0450*/  IMAD.HI R11, R15, 0x2aaaaaab, RZ ;  /* 0x2aaaaaab0f0b7827 */ /* 0x000fe200078e02ff */
[----:B------:R-:W-:Y:S02]  /*0460*/  LOP3.LUT R0, R0, 0x3fff000, RZ, 0xc0, !PT ;  /* 0x03fff00000007812 */ /* 0x000fe400078ec0ff */
[----:B------:R-:W-:Y:S01]  /*0470*/  LOP3.LUT R19, R4, 0x30, R29, 0xfe, !PT ;  /* 0x0000003004137812 */ /* 0x000fe200078efe1d */
[----:B------:R-:W-:Y:S01]  /*0480*/  IMAD.HI R8, R14, 0x2aaaaaab, RZ ;  /* 0x2aaaaaab0e087827 */ /* 0x000fe200078e02ff */
[----:B------:R-:W-:-:S03]  /*0490*/  SHF.R.U32.HI R16, RZ, 0x1f, R11 ;  /* 0x0000001fff107819 */ /* 0x000fc6000001160b */
[----:B------:R-:W-:Y:S01]  /*04a0*/  IMAD.HI R21, R18, 0x2aaaaaab, RZ ;  /* 0x2aaaaaab12157827 */ /* 0x000fe200078e02ff */
[----:B------:R-:W-:Y:S02]  /*04b0*/  SHF.R.U32.HI R9, RZ, 0x1f, R8 ;  /* 0x0000001fff097819 */ /* 0x000fe40000011608 */
[----:B------:R-:W-:Y:S01]  /*04c0*/  LEA.HI R28, R11, R16, RZ, 0x17 ;  /* 0x000000100b1c7211 */ /* 0x000fe200078fb8ff */
[----:B------:R-:W-:Y:S01]  /*04d0*/  IMAD.HI R32, R19, 0x2aaaaaab, RZ ;  /* 0x2aaaaaab13207827 */ /* 0x000fe200078e02ff */
[----:B------:R-:W-:Y:S01]  /*04e0*/  LEA.HI R31, R8, R9, RZ, 0x17 ;  /* 0x00000009081f7211 */ /* 0x000fe200078fb8ff */
[----:B------:R-:W3:Y:S01]  /*04f0*/  LDC.64 R16, c[0x0][0x218] ;  /* 0x00008600ff107b82 */ /* 0x000ee20000000a00 */
[----:B------:R-:W-:Y:S01]  /*0500*/  SHF.R.U32.HI R30, RZ, 0x1f, R21 ;  /* 0x0000001fff1e7819 */ /* 0x000fe20000011615 */
[----:B------:R-:W-:Y:S01]  /*0510*/  IMAD.IADD R9, R5, 0x1, -R0 ;  /* 0x0000000105097824 */ /* 0x000fe200078e0a00 */
[----:B------:R-:W-:Y:S02]  /*0520*/  LOP3.LUT R0, R2, 0x20, R29, 0xfe, !PT ;  /* 0x0000002002007812 */ /* 0x000fe400078efe1d */
[----:B------:R-:W-:Y:S01]  /*0530*/  LOP3.LUT R2, R2, 0x30, R29, 0xfe, !PT ;  /* 0x0000003002027812 */ /* 0x000fe200078efe1d */
[----:B------:R-:W-:Y:S01]  /*0540*/  IMAD R9, R9, 0x40, R6 ;  /* 0x0000004009097824 */ /* 0x000fe200078e0206 */
[----:B------:R-:W-:-:S02]  /*0550*/  LEA.HI R20, R10, R0, RZ, 0xc ;  /* 0x000000000a147211 */ /* 0x000fc400078f60ff */
[----:B------:R-:W-:Y:S01]  /*0560*/  LEA.HI R22, R10, R2, RZ, 0xc ;  /* 0x000000020a167211 */ /* 0x000fe200078f60ff */
[----:B------:R-:W-:Y:S01]  /*0570*/  IMAD.WIDE R8, R9, 0x2, R12 ;  /* 0x0000000209087825 */ /* 0x000fe200078e020c */
[----:B------:R-:W-:Y:S02]  /*0580*/  LEA.HI R35, R21, R30, RZ, 0x17 ;  /* 0x0000001e15237211 */ /* 0x000fe400078fb8ff */
[----:B------:R-:W-:Y:S02]  /*0590*/  LOP3.LUT R21, R20, 0x3fff000, RZ, 0xc0, !PT ;  /* 0x03fff00014157812 */ /* 0x000fe400078ec0ff */
[----:B------:R-:W-:Y:S01]  /*05a0*/  SHF.R.U32.HI R33, RZ, 0x1f, R32 ;  /* 0x0000001fff217819 */ /* 0x000fe20000011620 */
[----:B------:R-:W-:Y:S01]  /*05b0*/  IMAD R31, R31, -0xc00, R14 ;  /* 0xfffff4001f1f7824 */ /* 0x000fe200078e020e */
[----:B------:R-:W-:Y:S01]  /*05c0*/  LOP3.LUT R23, R22, 0x3fff000, RZ, 0xc0, !PT ;  /* 0x03fff00016177812 */ /* 0x000fe200078ec0ff */
[----:B------:R-:W-:Y:S01]  /*05d0*/  IMAD.IADD R21, R0, 0x1, -R21 ;  /* 0x0000000100157824 */ /* 0x000fe200078e0a15 */
[----:B------:R-:W-:Y:S01]  /*05e0*/  LEA.HI R32, R32, R33, RZ, 0x17 ;  /* 0x0000002120207211 */ /* 0x000fe200078fb8ff */
[----:B------:R-:W-:Y:S01]  /*05f0*/  IMAD R33, R28, -0xc00, R15 ;  /* 0xfffff4001c217824 */ /* 0x000fe200078e020f */
[----:B------:R-:W4:Y:S01]  /*0600*/  LDG.E.128 R8, desc[UR16][R8.64] ;  /* 0x0000001008087981 */ /* 0x000f22000c1e1d00 */
[----:B------:R-:W-:Y:S01]  /*0610*/  IMAD.IADD R23, R2, 0x1, -R23 ;  /* 0x0000000102177824 */ /* 0x000fe200078e0a17 */
[----:B------:R-:W-:Y:S01]  /*0620*/  LOP3.LUT R30, R68, 0x38, R7, 0x48, !PT ;  /* 0x00000038441e7812 */ /* 0x000fe200078e4807 */
[----:B------:R-:W-:Y:S01]  /*0630*/  IMAD R35, R35, -0xc00, R18 ;  /* 0xfffff40023237824 */ /* 0x000fe200078e0212 */
[----:B------:R-:W-:Y:S01]  /*0640*/  UMOV UR4, 0x400 ;  /* 0x0000040000047882 */ /* 0x000fe20000000000 */
[--C-:B------:R-:W-:Y:S01]  /*0650*/  IMAD R15, R21, 0x40, R6.reuse ;  /* 0x00000040150f7824 */ /* 0x100fe200078e0206 */
[----:B-1----:R-:W-:Y:S01]  /*0660*/  UPRMT UR14, UR14, 0x654, UR4 ;  /* 0x000006540e0e7896 */ /* 0x002fe20008000004 */
[----:B------:R-:W-:-:S02]  /*0670*/  IMAD R23, R23, 0x40, R6 ;  /* 0x0000004017177824 */ /* 0x000fc400078e0206 */
[----:B------:R-:W-:Y:S02]  /*0680*/  IMAD R21, R32, -0xc00, R19 ;  /* 0xfffff40020157824 */ /* 0x000fe400078e0213 */
[--C-:B------:R-:W-:Y:S02]  /*0690*/  IMAD R31, R31, 0x40, R6.reuse ;  /* 0x000000401f1f7824 */ /* 0x100fe400078e0206 */
[----:B------:R-:W-:Y:S02]  /*06a0*/  IMAD R33, R33, 0x40, R6 ;  /* 0x0000004021217824 */ /* 0x000fe400078e0206 */
[----:B------:R-:W-:-:S04]  /*06b0*/  IMAD.WIDE R14, R15, 0x2, R12 ;  /* 0x000000020f0e7825 */ /* 0x000fc800078e020c */
[----:B------:R-:W-:Y:S02]  /*06c0*/  IMAD R35, R35, 0x40, R6 ;  /* 0x0000004023237824 */ /* 0x000fe400078e0206 */
[----:B------:R-:W-:Y:S02]  /*06d0*/  IMAD.WIDE R18, R23, 0x2, R12 ;  /* 0x0000000217127825 */ /* 0x000fe400078e020c */
[----:B------:R-:W5:Y:S02]  /*06e0*/  LDG.E.128 R12, desc[UR16][R14.64] ;  /* 0x000000100e0c7981 */ /* 0x000f64000c1e1d00 */
[----:B------:R-:W-:Y:S02]  /*06f0*/  IMAD R65, R21, 0x40, R6 ;  /* 0x0000004015417824 */ /* 0x000fe400078e0206 */
[----:B---3--:R-:W-:-:S04]  /*0700*/  IMAD.WIDE R20, R31, 0x2, R16 ;  /* 0x000000021f147825 */ /* 0x008fc800078e0210 */
[--C-:B------:R-:W-:Y:S02]  /*0710*/  IMAD.WIDE R56, R33, 0x2, R16.reuse ;  /* 0x0000000221387825 */ /* 0x100fe400078e0210 */
[----:B------:R-:W3:Y:S02]  /*0720*/  LDG.E.128 R20, desc[UR16][R20.64] ;  /* 0x0000001014147981 */ /* 0x000ee4000c1e1d00 */
[--C-:B------:R-:W-:Y:S02]  /*0730*/  IMAD.WIDE R60, R35, 0x2, R16.reuse ;  /* 0x00000002233c7825 */ /* 0x100fe400078e0210 */
[----:B------:R-:W3:Y:S02]  /*0740*/  LDG.E.128 R56, desc[UR16][R56.64] ;  /* 0x0000001038387981 */ /* 0x000ee4000c1e1d00 */
[----:B------:R-:W-:Y:S02]  /*0750*/  IMAD.WIDE R64, R65, 0x2, R16 ;  /* 0x0000000241407825 */ /* 0x000fe400078e0210 */
[----:B------:R-:W3:Y:S02]  /*0760*/  LDG.E.128 R16, desc[UR16][R18.64] ;  /* 0x0000001012107981 */ /* 0x000ee4000c1e1d00 */
[----:B------:R-:W-:-:S02]  /*0770*/  IMAD.SHL.U32 R30, R30, 0x2, RZ ;  /* 0x000000021e1e7824 */ /* 0x000fc400078e00ff */
[----:B------:R-:W3:Y:S01]  /*0780*/  LDG.E.128 R60, desc[UR16][R60.64] ;  /* 0x000000103c3c7981 */ /* 0x000ee2000c1e1d00 */
[----:B------:R-:W-:Y:S01]  /*0790*/  SHF.R.U32.HI R31, RZ, 0x5, R7 ;  /* 0x00000005ff1f7819 */ /* 0x000fe20000011607 */
[----:B------:R-:W-:Y:S02]  /*07a0*/  IMAD R28, R29, 0x80, R30 ;  /* 0x000000801d1c7824 */ /* 0x000fe400078e021e */
[----:B------:R-:W3:Y:S01]  /*07b0*/  LDG.E.128 R64, desc[UR16][R64.64] ;  /* 0x0000001040407981 */ /* 0x000ee2000c1e1d00 */
[----:B------:R-:W-:Y:S02]  /*07c0*/  LOP3.LUT R32, R31, 0x7fffffc, RZ, 0xc0, !PT ;  /* 0x07fffffc1f207812 */ /* 0x000fe400078ec0ff */
[----:B------:R-:W-:-:S05]  /*07d0*/  LOP3.LUT R31, R29, 0x10, RZ, 0xfc, !PT ;  /* 0x000000101d1f7812 */ /* 0x000fca00078efcff */
[----:B------:R-:W-:Y:S01]  /*07e0*/  IMAD R31, R31, 0x80, R30 ;  /* 0x000000801f1f7824 */ /* 0x000fe200078e021e */
[----:B------:R-:W1:Y:S01]  /*07f0*/  SHFL.IDX PT, R32, R32, RZ, 0x1f ;  /* 0x00001fff20207589 */ /* 0x000e6200000e0000 */
[----:B------:R-:W-:Y:S01]  /*0800*/  SHF.R.U32.HI R69, RZ, 0x5, R7 ;  /* 0x00000005ff457819 */ /* 0x000fe20000011607 */
[----:B------:R-:W-:-:S03]  /*0810*/  USHF.R.U32.HI UR6, URZ, 0x4, UR14 ;  /* 0x000000043f067899 */ /* 0x000fc6000801160e */
[----:B------:R-:W-:Y:S01]  /*0820*/  SGXT.U32 R69, R69, 0x2 ;  /* 0x000000024545781a */ /* 0x000fe20000000000 */
[----:B------:R-:W-:Y:S01]  /*0830*/  UIADD3 UR4, UR14, 0x2000, URZ ;  /* 0x000020000e047890 */ /* 0x000fe2000fffe03f */
[----:B-1----:R-:W-:Y:S01]  /*0840*/  R2UR UR5, R32 ;  /* 0x00000000200572ca */ /* 0x002fe200000e0000 */
[----:B------:R-:W-:Y:S02]  /*0850*/  ULOP3.LUT UR6, UR6, 0x3fff, URZ, 0xc0, !UPT ;  /* 0x00003fff06067892 */ /* 0x000fe4000f8ec03f */
[----:B------:R-:W-:-:S10]  /*0860*/  USHF.R.U32.HI UR4, URZ, 0x4, UR4 ;  /* 0x000000043f047899 */ /* 0x000fd40008011604 */
[----:B------:R-:W-:-:S04]  /*0870*/  USHF.L.U32 UR5, UR5, 0x7, URZ ;  /* 0x0000000705057899 */ /* 0x000fc8000800063f */
[----:B------:R-:W-:-:S04]  /*0880*/  ULOP3.LUT UR5, UR5, 0x180, URZ, 0xc0, !UPT ;  /* 0x0000018005057892 */ /* 0x000fc8000f8ec03f */
[----:B------:R-:W-:Y:S02]  /*0890*/  UIADD3 UR12, UP0, UR5, UR6, URZ ;  /* 0x00000006050c7290 */ /* 0x000fe4000ff1e03f */
[----:B------:R-:W-:Y:S02]  /*08a0*/  ULOP3.LUT UR4, UR4, 0x3fff, URZ, 0xc0, !UPT ;  /* 0x00003fff04047892 */ /* 0x000fe4000f8ec03f */
[----:B------:R-:W-:Y:S02]  /*08b0*/  UIADD3.X UR13, URZ, URZ, URZ, UP0, !UPT ;  /* 0x0000003f3f0d7290 */ /* 0x000fe400087fe43f */
[----:B------:R-:W-:Y:S02]  /*08c0*/  ULOP3.LUT UR10, UR4, 0x2000000, URZ, 0xfc, !UPT ;  /* 0x02000000040a7892 */ /* 0x000fe4000f8efc3f */
[----:B------:R-:W-:Y:S02]  /*08d0*/  ULOP3.LUT UR8, UR12, 0x2000000, URZ, 0xfc, !UPT ;  /* 0x020000000c087892 */ /* 0x000fe4000f8efc3f */
[----:B------:R-:W-:Y:S01]  /*08e0*/  ULOP3.LUT UR9, UR13, 0x40000040, URZ, 0xfc, !UPT ;  /* 0x400000400d097892 */ /* 0x000fe2000f8efc3f */
[----:B------:R-:W-:Y:S01]  /*08f0*/  UMOV UR11, 0x40000040 ;  /* 0x40000040000b7882 */ /* 0x000fe20000000000 */
[----:B--2---:R1:W-:Y:S02]  /*0900*/  STS.128 [R28+UR14], R24 ;  /* 0x000000181c007988 */ /* 0x0043e40008000c0e */
[----:B-1----:R-:W-:-:S02]  /*0910*/  LOP3.LUT R25, R29, 0x20, RZ, 0xfc, !PT ;  /* 0x000000201d197812 */ /* 0x002fc400078efcff */
[----:B------:R-:W-:Y:S02]  /*0920*/  LOP3.LUT R29, R29, 0x30, RZ, 0xfc, !PT ;  /* 0x000000301d1d7812 */ /* 0x000fe400078efcff */
[----:B------:R-:W-:Y:S01]  /*0930*/  SHF.R.U32.HI R24, RZ, 0x2, R7 ;  /* 0x00000002ff187819 */ /* 0x000fe20000011607 */
[----:B----4-:R1:W-:Y:S02]  /*0940*/  STS.128 [R31+UR14], R8 ;  /* 0x000000081f007988 */ /* 0x0103e40008000c0e */
[--C-:B-1----:R-:W-:Y:S02]  /*0950*/  IMAD R9, R25, 0x80, R30.reuse ;  /* 0x0000008019097824 */ /* 0x102fe400078e021e */
[----:B------:R-:W-:-:S03]  /*0960*/  IMAD R10, R29, 0x80, R30 ;  /* 0x000000801d0a7824 */ /* 0x000fc600078e021e */
[----:B-----5:R-:W-:Y:S04]  /*0970*/  STS.128 [R9+UR14], R12 ;  /* 0x0000000c09007988 */ /* 0x020fe80008000c0e */
[----:B---3--:R-:W-:Y:S04]  /*0980*/  STS.128 [R10+UR14], R16 ;  /* 0x000000100a007988 */ /* 0x008fe80008000c0e */
[----:B------:R-:W-:Y:S04]  /*0990*/  STS.128 [R28+UR14+0x2000], R20 ;  /* 0x002000141c007988 */ /* 0x000fe80008000c0e */
[----:B------:R1:W-:Y:S04]  /*09a0*/  STS.128 [R31+UR14+0x2000], R56 ;  /* 0x002000381f007988 */ /* 0x0003e80008000c0e */
[----:B------:R-:W-:Y:S04]  /*09b0*/  STS.128 [R9+UR14+0x2000], R60 ;  /* 0x0020003c09007988 */ /* 0x000fe80008000c0e */
[----:B------:R2:W-:Y:S01]  /*09c0*/  STS.128 [R10+UR14+0x2000], R64 ;  /* 0x002000400a007988 */ /* 0x0005e20008000c0e */
[----:B------:R3:W-:Y:S06]  /*09d0*/  MEMBAR.ALL.CTA ;  /* 0x0000000000007992 */ /* 0x0007ec0000008000 */
[----:B---3--:R-:W3:Y:S01]  /*09e0*/  FENCE.VIEW.ASYNC.S ;  /* 0x00000000000073c6 */ /* 0x008ee20000000000 */
[----:B------:R-:W-:Y:S01]  /*09f0*/  IMAD.SHL.U32 R25, R69, 0x10, RZ ;  /* 0x0000001045197824 */ /* 0x000fe200078e00ff */
[----:B------:R-:W-:Y:S01]  /*0a00*/  SGXT.U32 R8, R24, 0x3 ;  /* 0x000000031808781a */ /* 0x000fe20000000000 */
[----:B------:R-:W-:-:S03]  /*0a10*/  IMAD.SHL.U32 R11, R7, 0x2, RZ ;  /* 0x00000002070b7824 */ /* 0x000fc600078e00ff */
[----:B------:R-:W-:Y:S02]  /*0a20*/  LOP3.LUT R25, R25, R8, RZ, 0xfc, !PT ;  /* 0x0000000819197212 */ /* 0x000fe400078efcff */
[----:B------:R-:W-:-:S05]  /*0a30*/  LOP3.LUT R8, R11, 0x6, RZ, 0xc0, !PT ;  /* 0x000000060b087812 */ /* 0x000fca00078ec0ff */
[----:B------:R-:W-:Y:S01]  /*0a40*/  IMAD R8, R25, 0x48, R8 ;  /* 0x0000004819087824 */ /* 0x000fe200078e0208 */
[----:B---3--:R-:W-:Y:S06]  /*0a50*/  BAR.SYNC.DEFER_BLOCKING 0x0 ;  /* 0x0000000000007b1d */ /* 0x008fec0000010000 */
[----:B-1----:R-:W-:-:S06]  /*0a60*/  WARPGROUP.ARRIVE ;  /* 0x00000000000079c5 */ /* 0x002fcc0000000000 */
[----:B------:R-:W-:Y:S01]  /*0a70*/  HGMMA.64x64x16.F32.BF16 R24, gdesc[UR8], RZ, !UPT ;  /* 0x00e00000081879f0 */ /* 0x000fe2000c7018ff */
[----:B------:R-:W-:Y:S01]  /*0a80*/  UMOV UR8, 0x2000002 ;  /* 0x0200000200087882 */ /* 0x000fe20000000000 */
[----:B------:R-:W-:Y:S01]  /*0a90*/  UMOV UR9, 0x40000040 ;  /* 0x4000004000097882 */ /* 0x000fe20000000000 */
[----:B------:R-:W-:Y:S02]  /*0aa0*/  UMOV UR5, URZ ;  /* 0x0000003f00057c82 */ /* 0x000fe40008000000 */
[----:B------:R-:W-:Y:S02]  /*0ab0*/  UIADD3.64 UR10, UR4, UR8, URZ ;  /* 0x00000008040a7297 */ /* 0x000fe4000fffe03f */
[----:B------:R-:W-:-:S09]  /*0ac0*/  UIADD3.64 UR8, UR12, UR8, URZ ;  /* 0x000000080c087297 */ /* 0x000fd2000fffe03f */
[----:B------:R-:W-:Y:S01]  /*0ad0*/  HGMMA.64x64x16.F32.BF16 R24, gdesc[UR8], R24 ;  /* 0x00e00000081879f0 */ /* 0x000fe20008701818 */
[----:B------:R-:W-:Y:S01]  /*0ae0*/  UMOV UR8, 0x2000004 ;  /* 0x0200000400087882 */ /* 0x000fe20000000000 */
[----:B------:R-:W-:Y:S02]  /*0af0*/  UMOV UR9, 0x40000040 ;  /* 0x4000004000097882 */ /* 0x000fe40000000000 */
[----:B------:R-:W-:Y:S02]  /*0b00*/  UIADD3.64 UR10, UR4, UR8, URZ ;  /* 0x00000008040a7297 */ /* 0x000fe4000fffe03f */
[----:B------:R-:W-:-:S09]  /*0b10*/  UIADD3.64 UR8, UR12, UR8, URZ ;  /* 0x000000080c087297 */ /* 0x000fd2000fffe03f */
[----:B------:R-:W-:Y:S01]  /*0b20*/  HGMMA.64x64x16.F32.BF16 R24, gdesc[UR8], R24 ;  /* 0x00e00000081879f0 */ /* 0x000fe20008701818 */
[----:B------:R-:W-:Y:S01]  /*0b30*/  UMOV UR8, 0x2000006 ;  /* 0x0200000600087882 */ /* 0x000fe20000000000 */
[----:B------:R-:W-:Y:S02]  /*0b40*/  UMOV UR9, 0x40000040 ;  /* 0x4000004000097882 */ /* 0x000fe40000000000 */
[----:B------:R-:W-:Y:S02]  /*0b50*/  UIADD3.64 UR6, UR4, UR8, URZ ;  /* 0x0000000804067297 */ /* 0x000fe4000fffe03f */
[----:B------:R-:W-:-:S09]  /*0b60*/  UIADD3.64 UR4, UR12, UR8, URZ ;  /* 0x000000080c047297 */ /* 0x000fd2000fffe03f */
[----:B------:R-:W-:Y:S01]  /*0b70*/  HGMMA.64x64x16.F32.BF16 R24, gdesc[UR4], R24, gsb0 ;  /* 0x00e00000041879f0 */ /* 0x000fe20008001818 */
[----:B------:R-:W-:Y:S02]  /*0b80*/  LEA R56, R8, UR14, 0x2 ;  /* 0x0000000e08387c11 */ /* 0x000fe4000f8e10ff */
[----:B------:R-:W-:Y:S01]  /*0b90*/  SHF.R.U32.HI R7, RZ, 0x3, R7 ;  /* 0x00000003ff077819 */ /* 0x000fe20000011607 */
[----:B--2---:R-:W-:-:S03]  /*0ba0*/  IMAD.SHL.U32 R10, R69, 0x4, RZ ;  /* 0x00000004450a7824 */ /* 0x004fc600078e00ff */
[----:B------:R-:W-:-:S04]  /*0bb0*/  SGXT.U32 R7, R7, 0x2 ;  /* 0x000000020707781a */ /* 0x000fc80000000000 */
[----:B------:R-:W-:-:S05]  /*0bc0*/  LOP3.LUT R7, R10, R7, RZ, 0xfc, !PT ;  /* 0x000000070a077212 */ /* 0x000fca00078efcff */
[----:B------:R-:W-:-:S05]  /*0bd0*/  IMAD R7, R7, 0x48, R6 ;  /* 0x0000004807077824 */ /* 0x000fca00078e0206 */
[----:B------:R-:W-:Y:S02]  /*0be0*/  LEA R57, R7, UR14, 0x2 ;  /* 0x0000000e07397c11 */ /* 0x000fe4000f8e10ff */
[----:B------:R-:W1:Y:S01]  /*0bf0*/  LDC.64 R6, c[0x0][0x220] ;  /* 0x00008800ff067b82 */ /* 0x000e620000000a00 */
[----:B------:R-:W-:-:S07]  /*0c00*/  WARPGROUP.DEPBAR.LE gsb0, 0x0 ;  /* 0x00008000000079c5 */ /* 0x000fce0000010000 */
[----:B------:R-:W-:Y:S06]  /*0c10*/  BAR.SYNC.DEFER_BLOCKING 0x0 ;  /* 0x0000000000007b1d */ /* 0x000fec0000010000 */
[----:B------:R-:W-:Y:S04]  /*0c20*/  STS.64 [R56], R24 ;  /* 0x0000001838007388 */ /* 0x000fe80000000a00 */
[----:B------:R-:W-:Y:S04]  /*0c30*/  STS.64 [R56+0x900], R26 ;  /* 0x0009001a38007388 */ /* 0x000fe80000000a00 */
        /* <DEDUP_REMOVED lines=13> */
[----:B------:R-:W-:Y:S01]  /*0d10*/  STS.64 [R56+0x9e0], R54 ;  /* 0x0009e03638007388 */ /* 0x000fe20000000a00 */
[----:B------:R-:W-:Y:S06]  /*0d20*/  BAR.SYNC.DEFER_BLOCKING 0x0 ;  /* 0x0000000000007b1d */ /* 0x000fec0000010000 */
[----:B------:R-:W2:Y:S04]  /*0d30*/  LDS.128 R20, [R57+0x2400] ;  /* 0x0024000039147984 */ /* 0x000ea80000000c00 */
[----:B------:R-:W3:Y:S04]  /*0d40*/  LDS.128 R28, [R57+0x1200] ;  /* 0x00120000391c7984 */ /* 0x000ee80000000c00 */
[----:B------:R-:W4:Y:S04]  /*0d50*/  LDS.128 R16, [R57+0x2410] ;  /* 0x0024100039107984 */ /* 0x000f280000000c00 */
[----:B------:R-:W5:Y:S04]  /*0d60*/  LDS.128 R36, [R57] ;  /* 0x0000000039247984 */ /* 0x000f680000000c00 */
[----:B------:R-:W1:Y:S04]  /*0d70*/  LDS.128 R24, [R57+0x1210] ;  /* 0x0012100039187984 */ /* 0x000e680000000c00 */
[----:B------:R-:W1:Y:S04]  /*0d80*/  LDS.128 R32, [R57+0x10] ;  /* 0x0000100039207984 */ /* 0x000e680000000c00 */
[----:B------:R-:W1:Y:S04]  /*0d90*/  LDS.128 R12, [R57+0x3600] ;  /* 0x00360000390c7984 */ /* 0x000e680000000c00 */
[----:B------:R-:W1:Y:S01]  /*0da0*/  LDS.128 R8, [R57+0x3610] ;  /* 0x0036100039087984 */ /* 0x000e620000000c00 */
[----:B------:R-:W-:-:S04]  /*0db0*/  LOP3.LUT R4, R4, 0x38, R68, 0xf8, !PT ;  /* 0x0000003804047812 */ /* 0x000fc800078ef844 */
[----:B------:R-:W-:-:S04]  /*0dc0*/  ISETP.GE.AND P0, PT, R4, 0xc00, PT ;  /* 0x00000c000400780c */ /* 0x000fc80003f06270 */
[----:B------:R-:W-:Y:S02]  /*0dd0*/  ISETP.LT.AND P3, PT, R3, 0x1000, !P0 ;  /* 0x000010000300780c */ /* 0x000fe40004761270 */
[----:B------:R-:W-:Y:S02]  /*0de0*/  ISETP.LT.AND P2, PT, R5, 0x1000, !P0 ;  /* 0x000010000500780c */ /* 0x000fe40004741270 */
[----:B--2---:R-:W-:Y:S02]  /*0df0*/  F2FP.BF16.F32.PACK_AB R20, R21, R20 ;  /* 0x000000141514723e */ /* 0x004fe400000010ff */
[----:B------:R-:W-:Y:S01]  /*0e00*/  ISETP.LT.AND P1, PT, R0, 0x1000, !P0 ;  /* 0x000010000000780c */ /* 0x000fe20004721270 */
[----:B------:R-:W-:Y:S01]  /*0e10*/  IMAD R3, R3, 0xc00, R4 ;  /* 0x00000c0003037824 */ /* 0x000fe200078e0204 */
[----:B------:R-:W-:Y:S02]  /*0e20*/  F2FP.BF16.F32.PACK_AB R21, R23, R22 ;  /* 0x000000161715723e */ /* 0x000fe400000010ff */
[----:B------:R-:W-:-:S02]  /*0e30*/  ISETP.LT.AND P0, PT, R2, 0x1000, !P0 ;  /* 0x000010000200780c */ /* 0x000fc40004701270 */
[----:B---3--:R-:W-:Y:S02]  /*0e40*/  F2FP.BF16.F32.PACK_AB R28, R29, R28 ;  /* 0x0000001c1d1c723e */ /* 0x008fe400000010ff */
[----:B----4-:R-:W-:Y:S01]  /*0e50*/  F2FP.BF16.F32.PACK_AB R22, R17, R16 ;  /* 0x000000101116723e */ /* 0x010fe200000010ff */
[--C-:B------:R-:W-:Y:S01]  /*0e60*/  IMAD R17, R5, 0xc00, R4.reuse ;  /* 0x00000c0005117824 */ /* 0x100fe200078e0204 */
[----:B------:R-:W-:Y:S02]  /*0e70*/  F2FP.BF16.F32.PACK_AB R29, R31, R30 ;  /* 0x0000001e1f1d723e */ /* 0x000fe400000010ff */
[----:B------:R-:W-:Y:S01]  /*0e80*/  F2FP.BF16.F32.PACK_AB R23, R19, R18 ;  /* 0x000000121317723e */ /* 0x000fe200000010ff */
[--C-:B------:R-:W-:Y:S01]  /*0e90*/  IMAD R19, R0, 0xc00, R4.reuse ;  /* 0x00000c0000137824 */ /* 0x100fe200078e0204 */
[----:B-----5:R-:W-:Y:S02]  /*0ea0*/  F2FP.BF16.F32.PACK_AB R36, R37, R36 ;  /* 0x000000242524723e */ /* 0x020fe400000010ff */
[----:B01----:R-:W-:Y:S01]  /*0eb0*/  F2FP.BF16.F32.PACK_AB R30, R25, R24 ;  /* 0x00000018191e723e */ /* 0x003fe200000010ff */
[----:B------:R-:W-:Y:S01]  /*0ec0*/  IMAD R25, R2, 0xc00, R4 ;  /* 0x00000c0002197824 */ /* 0x000fe200078e0204 */
[----:B------:R-:W-:Y:S01]  /*0ed0*/  F2FP.BF16.F32.PACK_AB R37, R39, R38 ;  /* 0x000000262725723e */ /* 0x000fe200000010ff */
[----:B------:R-:W-:Y:S01]  /*0ee0*/  IMAD.WIDE R4, R3, 0x2, R6 ;  /* 0x0000000203047825 */ /* 0x000fe200078e0206 */
[----:B------:R-:W-:-:S02]  /*0ef0*/  F2FP.BF16.F32.PACK_AB R38, R33, R32 ;  /* 0x000000202126723e */ /* 0x000fc400000010ff */
[----:B------:R-:W-:Y:S01]  /*0f00*/  F2FP.BF16.F32.PACK_AB R39, R35, R34 ;  /* 0x000000222327723e */ /* 0x000fe200000010ff */
[----:B------:R-:W-:Y:S01]  /*0f10*/  IMAD.WIDE R16, R17, 0x2, R6 ;  /* 0x0000000211107825 */ /* 0x000fe200078e0206 */
[----:B------:R-:W-:-:S03]  /*0f20*/  F2FP.BF16.F32.PACK_AB R31, R27, R26 ;  /* 0x0000001a1b1f723e */ /* 0x000fc600000010ff */
[----:B------:R-:W-:Y:S01]  /*0f30*/  IMAD.WIDE R18, R19, 0x2, R6 ;  /* 0x0000000213127825 */ /* 0x000fe200078e0206 */
[----:B------:R0:W-:Y:S01]  /*0f40*/  @P3 STG.E.128 desc[UR16][R4.64], R36 ;  /* 0x0000002404003986 */ /* 0x0001e2000c101d10 */
[----:B------:R-:W-:-:S03]  /*0f50*/  F2FP.BF16.F32.PACK_AB R12, R13, R12 ;  /* 0x0000000c0d0c723e */ /* 0x000fc600000010ff */
[----:B------:R0:W-:Y:S01]  /*0f60*/  @P2 STG.E.128 desc[UR16][R16.64], R28 ;  /* 0x0000001c10002986 */ /* 0x0001e2000c101d10 */
[----:B------:R-:W-:-:S03]  /*0f70*/  F2FP.BF16.F32.PACK_AB R13, R15, R14 ;  /* 0x0000000e0f0d723e */ /* 0x000fc600000010ff */
[----:B------:R0:W-:Y:S01]  /*0f80*/  @P1 STG.E.128 desc[UR16][R18.64], R20 ;  /* 0x0000001412001986 */ /* 0x0001e2000c101d10 */
[----:B------:R-:W-:Y:S01]  /*0f90*/  IMAD.WIDE R6, R25, 0x2, R6 ;  /* 0x0000000219067825 */ /* 0x000fe200078e0206 */
[----:B------:R-:W-:Y:S02]  /*0fa0*/  F2FP.BF16.F32.PACK_AB R14, R9, R8 ;  /* 0x00000008090e723e */ /* 0x000fe400000010ff */
[----:B------:R-:W-:Y:S01]  /*0fb0*/  F2FP.BF16.F32.PACK_AB R15, R11, R10 ;  /* 0x0000000a0b0f723e */ /* 0x000fe200000010ff */
[----:B0-----:R-:W-:Y:S06]  /*0fc0*/  @!P0 EXIT ;  /* 0x000000000000894d */ /* 0x001fec0003800000 */
[----:B------:R-:W-:Y:S01]  /*0fd0*/  STG.E.128 desc[UR16][R6.64], R12 ;  /* 0x0000000c06007986 */ /* 0x000fe2000c101d10 */
[----:B------:R-:W-:Y:S05]  /*0fe0*/  EXIT ;  /* 0x000000000000794d */ /* 0x000fea0003800000 */
.L_x_0:
[----:B------:R-:W-:-:S00]  /*0ff0*/  BRA `(.L_x_0) ;  /* 0xfffffffc00fc7947 */ /* 0x000fc0000383ffff */
[----:B------:R-:W-:-:S00]  /*1000*/  NOP ;  /* 0x0000000000007918 */ /* 0x000fc00000000000 */
[----:B------:R-:W-:-:S00]  /*1010*/  NOP ;  /* 0x0000000000007918 */ /* 0x000fc00000000000 */
[----:B------:R-:W-:-:S00]  /*1020*/  NOP ;  /* 0x0000000000007918 */ /* 0x000fc00000000000 */
[----:B------:R-:W-:-:S00]  /*1030*/  NOP ;  /* 0x0000000000007918 */ /* 0x000fc00000000000 */
[----:B------:R-:W-:-:S00]  /*1040*/  NOP ;  /* 0x0000000000007918 */ /* 0x000fc00000000000 */
[----:B------:R-:W-:-:S00]  /*1050*/  NOP ;  /* 0x0000000000007918 */ /* 0x000fc00000000000 */
[----:B------:R-:W-:-:S00]  /*1060*/  NOP ;  /* 0x0000000000007918 */ /* 0x000fc00000000000 */
[----:B------:R-:W-:-:S00]  /*1070*/  NOP ;  /* 0x0000000000007918 */ /* 0x000fc00000000000 */
.L_x_1:


//--------------------- .nv.shared.triton_mm      --------------------------
	.section	.nv.shared.triton_mm,"aw",@nobits
	.sectionflags	@""
	.align	16
	.zero		1024


//--------------------- .nv.constant0.triton_mm   --------------------------
	.section	.nv.constant0.triton_mm,"a",@progbits
	.sectionflags	@""
	.align	4
.nv.constant0.triton_mm:
	.zero		552
